//
// Generated by NVIDIA NVVM Compiler
//
// Compiler Build ID: CL-36424714
// Cuda compilation tools, release 13.0, V13.0.88
// Based on NVVM 20.0.0
//

.version 9.0
.target sm_100
.address_size 64

	// .globl	_Z5saxpyifPfS_

.visible .entry _Z5saxpyifPfS_(
	.param .u32 _Z5saxpyifPfS__param_0,
	.param .f32 _Z5saxpyifPfS__param_1,
	.param .u64 .ptr .align 1 _Z5saxpyifPfS__param_2,
	.param .u64 .ptr .align 1 _Z5saxpyifPfS__param_3
)
{
	.reg .pred 	%p<2>;
	.reg .b32 	%r<6>;
	.reg .b32 	%f<5>;
	.reg .b64 	%rd<8>;

	ld.param.u32 	%r2, [_Z5saxpyifPfS__param_0];
	ld.param.f32 	%f1, [_Z5saxpyifPfS__param_1];
	ld.param.u64 	%rd1, [_Z5saxpyifPfS__param_2];
	ld.param.u64 	%rd2, [_Z5saxpyifPfS__param_3];
	mov.u32 	%r3, %ntid.x;
	mov.u32 	%r4, %ctaid.x;
	mov.u32 	%r5, %tid.x;
	mad.lo.s32 	%r1, %r3, %r4, %r5;
	setp.ge.s32 	%p1, %r1, %r2;
	@%p1 bra 	$L__BB0_2;
	cvta.to.global.u64 	%rd3, %rd1;
	cvta.to.global.u64 	%rd4, %rd2;
	mul.wide.s32 	%rd5, %r1, 4;
	add.s64 	%rd6, %rd3, %rd5;
	ld.global.f32 	%f2, [%rd6];
	add.s64 	%rd7, %rd4, %rd5;
	ld.global.f32 	%f3, [%rd7];
	fma.rn.f32 	%f4, %f1, %f2, %f3;
	st.global.f32 	[%rd7], %f4;
$L__BB0_2:
	ret;

}


// ===== COMPILED SASS (sm_100) =====

	.target	sm_100

	.elftype	@"ET_EXEC"


//--------------------- .note.nv.tkinfo           --------------------------
	.section	.note.nv.tkinfo,"",@"SHT_NOTE"
	.sectionflags	@"SHF_NOTE_NV_TKINFO"
	.tkinfo
        /*0018*/ 	.word	0x00000002
        /*0030*/ 	.string	""
        /*0030*/ 	.string	"ptxas"
        /*0030*/ 	.string	"Cuda compilation tools, release 13.0, V13.0.88"
        /*0030*/ 	.string	"Build cuda_13.0.r13.0/compiler.36424714_0"
        /*0030*/ 	.string	"-arch sm_100 -m 64 "



//--------------------- .note.nv.cuinfo           --------------------------
	.section	.note.nv.cuinfo,"",@"SHT_NOTE"
	.sectionflags	@"SHF_NOTE_NV_CUINFO"
        /*0018*/ 	.short	0x0002
        /*001a*/ 	.short	0x0064
        /*001c*/ 	.short	0x0082
	.zero		2


//--------------------- .nv.info                  --------------------------
	.section	.nv.info,"",@"SHT_CUDA_INFO"
	.align	4


	//----- nvinfo : EIATTR_REGCOUNT
	.align		4
        /*0000*/ 	.byte	0x04, 0x2f
        /*0002*/ 	.short	(.L_1 - .L_0)
	.align		4
.L_0:
        /*0004*/ 	.word	index@(_Z5saxpyifPfS_)
        /*0008*/ 	.word	0x0000000a


	//----- nvinfo : EIATTR_FRAME_SIZE
	.align		4
.L_1:
        /*000c*/ 	.byte	0x04, 0x11
        /*000e*/ 	.short	(.L_3 - .L_2)
	.align		4
.L_2:
        /*0010*/ 	.word	index@(_Z5saxpyifPfS_)
        /*0014*/ 	.word	0x00000000


	//----- nvinfo : EIATTR_MIN_STACK_SIZE
	.align		4
.L_3:
        /*0018*/ 	.byte	0x04, 0x12
        /*001a*/ 	.short	(.L_5 - .L_4)
	.align		4
.L_4:
        /*001c*/ 	.word	index@(_Z5saxpyifPfS_)
        /*0020*/ 	.word	0x00000000
.L_5:


//--------------------- .nv.compat                --------------------------
	.section	.nv.compat,"",@"SHT_CUDA_COMPAT_INFO"
	.align	4
        /*0000*/ 	.byte	0x02, 0x09, 0x00, 0x00, 0x02, 0x02, 0x01, 0x00, 0x02, 0x05, 0x05, 0x00, 0x03, 0x07, 0x01, 0x01
        /*0010*/ 	.byte	0x02, 0x03, 0x00, 0x00, 0x02, 0x06, 0x01, 0x00, 0x04, 0x0b, 0x08, 0x00, 0x09, 0x00, 0x00, 0x00
        /*0020*/ 	.byte	0x00, 0x00, 0x00, 0x00


//--------------------- .nv.info._Z5saxpyifPfS_   --------------------------
	.section	.nv.info._Z5saxpyifPfS_,"",@"SHT_CUDA_INFO"
	.sectionflags	@""
	.align	4


	//----- nvinfo : EIATTR_CUDA_API_VERSION
	.align		4
        /*0000*/ 	.byte	0x04, 0x37
        /*0002*/ 	.short	(.L_7 - .L_6)
.L_6:
        /*0004*/ 	.word	0x00000082


	//----- nvinfo : EIATTR_KPARAM_INFO
	.align		4
.L_7:
        /*0008*/ 	.byte	0x04, 0x17
        /*000a*/ 	.short	(.L_9 - .L_8)
.L_8:
        /*000c*/ 	.word	0x00000000
        /*0010*/ 	.short	0x0003
        /*0012*/ 	.short	0x0010
        /*0014*/ 	.byte	0x00, 0xf5, 0x21, 0x00


	//----- nvinfo : EIATTR_KPARAM_INFO
	.align		4
.L_9:
        /*0018*/ 	.byte	0x04, 0x17
        /*001a*/ 	.short	(.L_11 - .L_10)
.L_10:
        /*001c*/ 	.word	0x00000000
        /*0020*/ 	.short	0x0002
        /*0022*/ 	.short	0x0008
        /*0024*/ 	.byte	0x00, 0xf5, 0x21, 0x00


	//----- nvinfo : EIATTR_KPARAM_INFO
	.align		4
.L_11:
        /*0028*/ 	.byte	0x04, 0x17
        /*002a*/ 	.short	(.L_13 - .L_12)
.L_12:
        /*002c*/ 	.word	0x00000000
        /*0030*/ 	.short	0x0001
        /*0032*/ 	.short	0x0004
        /*0034*/ 	.byte	0x00, 0xf0, 0x11, 0x00


	//----- nvinfo : EIATTR_KPARAM_INFO
	.align		4
.L_13:
        /*0038*/ 	.byte	0x04, 0x17
        /*003a*/ 	.short	(.L_15 - .L_14)
.L_14:
        /*003c*/ 	.word	0x00000000
        /*0040*/ 	.short	0x0000
        /*0042*/ 	.short	0x0000
        /*0044*/ 	.byte	0x00, 0xf0, 0x11, 0x00


	//----- nvinfo : EIATTR_SPARSE_MMA_MASK
	.align		4
.L_15:
        /*0048*/ 	.byte	0x03, 0x50
        /*004a*/ 	.short	0x0000


	//----- nvinfo : EIATTR_MAXREG_COUNT
	.align		4
        /*004c*/ 	.byte	0x03, 0x1b
        /*004e*/ 	.short	0x00ff


	//----- nvinfo : EIATTR_MERCURY_ISA_VERSION
	.align		4
        /*0050*/ 	.byte	0x03, 0x5f
        /*0052*/ 	.short	0x0101


	//----- nvinfo : EIATTR_VRC_CTA_INIT_COUNT
	.align		4
        /*0054*/ 	.byte	0x02, 0x4a
	.zero		1
	.zero		1


	//----- nvinfo : EIATTR_EXIT_INSTR_OFFSETS
	.align		4
        /*0058*/ 	.byte	0x04, 0x1c
        /*005a*/ 	.short	(.L_17 - .L_16)


	//   ....[0]....
.L_16:
        /*005c*/ 	.word	0x00000070


	//   ....[1]....
        /*0060*/ 	.word	0x00000120


	//----- nvinfo : EIATTR_CBANK_PARAM_SIZE
	.align		4
.L_17:
        /*0064*/ 	.byte	0x03, 0x19
        /*0066*/ 	.short	0x0018


	//----- nvinfo : EIATTR_PARAM_CBANK
	.align		4
        /*0068*/ 	.byte	0x04, 0x0a
        /*006a*/ 	.short	(.L_19 - .L_18)
	.align		4
.L_18:
        /*006c*/ 	.word	index@(.nv.constant0._Z5saxpyifPfS_)
        /*0070*/ 	.short	0x0380
        /*0072*/ 	.short	0x0018


	//----- nvinfo : EIATTR_SW_WAR
	.align		4
.L_19:
        /*0074*/ 	.byte	0x04, 0x36
        /*0076*/ 	.short	(.L_21 - .L_20)
.L_20:
        /*0078*/ 	.word	0x00000008
.L_21:


//--------------------- .nv.callgraph             --------------------------
	.section	.nv.callgraph,"",@"SHT_CUDA_CALLGRAPH"
	.align	4
	.sectionentsize	8
	.align		4
        /*0000*/ 	.word	0x00000000
	.align		4
        /*0004*/ 	.word	0xffffffff
	.align		4
        /*0008*/ 	.word	0x00000000
	.align		4
        /*000c*/ 	.word	0xfffffffe
	.align		4
        /*0010*/ 	.word	0x00000000
	.align		4
        /*0014*/ 	.word	0xfffffffd
	.align		4
        /*0018*/ 	.word	0x00000000
	.align		4
        /*001c*/ 	.word	0xfffffffc


//--------------------- .text._Z5saxpyifPfS_      --------------------------
	.section	.text._Z5saxpyifPfS_,"ax",@progbits
	.align	128
        .global         _Z5saxpyifPfS_
        .type           _Z5saxpyifPfS_,@function
        .size           _Z5saxpyifPfS_,(.L_x_1 - _Z5saxpyifPfS_)
        .other          _Z5saxpyifPfS_,@"STO_CUDA_ENTRY STV_DEFAULT"
_Z5saxpyifPfS_:
.text._Z5saxpyifPfS_:
[----:B------:R-:W-:Y:S01]  /*0000*/  LDC R1, c[0x0][0x37c] ;  /* 0x0000df00ff017b82 */ /* 0x000fe20000000800 */
[----:B------:R-:W0:Y:S01]  /*0010*/  S2R R7, SR_CTAID.X ;  /* 0x0000000000077919 */ /* 0x000e220000002500 */
[----:B------:R-:W0:Y:S01]  /*0020*/  LDCU UR4, c[0x0][0x360] ;  /* 0x00006c00ff0477ac */ /* 0x000e220008000800 */
[----:B------:R-:W0:Y:S01]  /*0030*/  S2R R0, SR_TID.X ;  /* 0x0000000000007919 */ /* 0x000e220000002100 */
[----:B------:R-:W1:Y:S01]  /*0040*/  LDCU UR5, c[0x0][0x380] ;  /* 0x00007000ff0577ac */ /* 0x000e620008000800 */
[----:B0-----:R-:W-:-:S05]  /*0050*/  IMAD R7, R7, UR4, R0 ;  /* 0x0000000407077c24 */ /* 0x001fca000f8e0200 */
[----:B-1----:R-:W-:-:S13]  /*0060*/  ISETP.GE.AND P0, PT, R7, UR5, PT ;  /* 0x0000000507007c0c */ /* 0x002fda000bf06270 */
[----:B------:R-:W-:Y:S05]  /*0070*/  @P0 EXIT ;  /* 0x000000000000094d */ /* 0x000fea0003800000 */
[----:B------:R-:W0:Y:S01]  /*0080*/  LDC.64 R2, c[0x0][0x388] ;  /* 0x0000e200ff027b82 */ /* 0x000e220000000a00 */
[----:B------:R-:W1:Y:S01]  /*0090*/  LDCU.64 UR4, c[0x0][0x358] ;  /* 0x00006b00ff0477ac */ /* 0x000e620008000a00 */
[----:B------:R-:W2:Y:S06]  /*00a0*/  LDCU UR6, c[0x0][0x384] ;  /* 0x00007080ff0677ac */ /* 0x000eac0008000800 */
[----:B------:R-:W3:Y:S01]  /*00b0*/  LDC.64 R4, c[0x0][0x390] ;  /* 0x0000e400ff047b82 */ /* 0x000ee20000000a00 */
[----:B0-----:R-:W-:-:S06]  /*00c0*/  IMAD.WIDE R2, R7, 0x4, R2 ;  /* 0x0000000407027825 */ /* 0x001fcc00078e0202 */
[----:B-1----:R-:W2:Y:S01]  /*00d0*/  LDG.E R2, desc[UR4][R2.64] ;  /* 0x0000000402027981 */ /* 0x002ea2000c1e1900 */
[----:B---3--:R-:W-:-:S05]  /*00e0*/  IMAD.WIDE R4, R7, 0x4, R4 ;  /* 0x0000000407047825 */ /* 0x008fca00078e0204 */
[----:B------:R-:W2:Y:S02]  /*00f0*/  LDG.E R7, desc[UR4][R4.64] ;  /* 0x0000000404077981 */ /* 0x000ea4000c1e1900 */
[----:B--2---:R-:W-:-:S05]  /*0100*/  FFMA R7, R2, UR6, R7 ;  /* 0x0000000602077c23 */ /* 0x004fca0008000007 */
[----:B------:R-:W-:Y:S01]  /*0110*/  STG.E desc[UR4][R4.64], R7 ;  /* 0x0000000704007986 */ /* 0x000fe2000c101904 */
[----:B------:R-:W-:Y:S05]  /*0120*/  EXIT ;  /* 0x000000000000794d */ /* 0x000fea0003800000 */
.L_x_0:
[----:B------:R-:W-:-:S00]  /*0130*/  BRA `(.L_x_0) ;  /* 0xfffffffc00fc7947 */ /* 0x000fc0000383ffff */
[----:B------:R-:W-:-:S00]  /*0140*/  NOP ;  /* 0x0000000000007918 */ /* 0x000fc00000000000 */
        /* <DEDUP_REMOVED lines=11> */
.L_x_1:


//--------------------- .nv.shared.reserved.0     --------------------------
	.section	.nv.shared.reserved.0,"aw",@nobits
	.weak		__nv_reservedSMEM_offset_0_alias
	.size		__nv_reservedSMEM_offset_0_alias, 0, 64
	.other		__nv_reservedSMEM_offset_0_alias,@"STO_CUDA_RESERVED_SHARED STV_DEFAULT"
__nv_reservedSMEM_offset_0_alias:
	.zero		0
	.zero		64


//--------------------- .nv.constant0._Z5saxpyifPfS_ --------------------------
	.section	.nv.constant0._Z5saxpyifPfS_,"a",@progbits
	.sectionflags	@""
	.align	4
.nv.constant0._Z5saxpyifPfS_:
	.zero		920


//--------------------- SYMBOLS --------------------------

	.type		.nv.reservedSmem.offset0,@object
	.size		.nv.reservedSmem.offset0,0x4
